//
// Generated by NVIDIA NVVM Compiler
//
// Compiler Build ID: CL-36424714
// Cuda compilation tools, release 13.0, V13.0.88
// Based on NVVM 20.0.0
//

.version 9.0
.target sm_100
.address_size 64

	// .globl	_Z11vecadd_cudaPdS_S_i

.visible .entry _Z11vecadd_cudaPdS_S_i(
	.param .u64 .ptr .align 1 _Z11vecadd_cudaPdS_S_i_param_0,
	.param .u64 .ptr .align 1 _Z11vecadd_cudaPdS_S_i_param_1,
	.param .u64 .ptr .align 1 _Z11vecadd_cudaPdS_S_i_param_2,
	.param .u32 _Z11vecadd_cudaPdS_S_i_param_3
)
{
	.reg .pred 	%p<2>;
	.reg .b32 	%r<6>;
	.reg .b64 	%rd<11>;
	.reg .b64 	%fd<4>;

	ld.param.u64 	%rd1, [_Z11vecadd_cudaPdS_S_i_param_0];
	ld.param.u64 	%rd2, [_Z11vecadd_cudaPdS_S_i_param_1];
	ld.param.u64 	%rd3, [_Z11vecadd_cudaPdS_S_i_param_2];
	ld.param.u32 	%r2, [_Z11vecadd_cudaPdS_S_i_param_3];
	mov.u32 	%r3, %ctaid.x;
	mov.u32 	%r4, %ntid.x;
	mov.u32 	%r5, %tid.x;
	mad.lo.s32 	%r1, %r3, %r4, %r5;
	setp.ge.s32 	%p1, %r1, %r2;
	@%p1 bra 	$L__BB0_2;
	cvta.to.global.u64 	%rd4, %rd1;
	cvta.to.global.u64 	%rd5, %rd2;
	cvta.to.global.u64 	%rd6, %rd3;
	mul.wide.s32 	%rd7, %r1, 8;
	add.s64 	%rd8, %rd4, %rd7;
	ld.global.f64 	%fd1, [%rd8];
	add.s64 	%rd9, %rd5, %rd7;
	ld.global.f64 	%fd2, [%rd9];
	add.f64 	%fd3, %fd1, %fd2;
	add.s64 	%rd10, %rd6, %rd7;
	st.global.f64 	[%rd10], %fd3;
$L__BB0_2:
	ret;

}


// ===== COMPILED SASS (sm_100) =====

	.target	sm_100

	.elftype	@"ET_EXEC"


//--------------------- .note.nv.tkinfo           --------------------------
	.section	.note.nv.tkinfo,"",@"SHT_NOTE"
	.sectionflags	@"SHF_NOTE_NV_TKINFO"
	.tkinfo
        /*0018*/ 	.word	0x00000002
        /*0030*/ 	.string	""
        /*0030*/ 	.string	"ptxas"
        /*0030*/ 	.string	"Cuda compilation tools, release 13.0, V13.0.88"
        /*0030*/ 	.string	"Build cuda_13.0.r13.0/compiler.36424714_0"
        /*0030*/ 	.string	"-arch sm_100 -m 64 "



//--------------------- .note.nv.cuinfo           --------------------------
	.section	.note.nv.cuinfo,"",@"SHT_NOTE"
	.sectionflags	@"SHF_NOTE_NV_CUINFO"
        /*0018*/ 	.short	0x0002
        /*001a*/ 	.short	0x0064
        /*001c*/ 	.short	0x0082
	.zero		2


//--------------------- .nv.info                  --------------------------
	.section	.nv.info,"",@"SHT_CUDA_INFO"
	.align	4


	//----- nvinfo : EIATTR_REGCOUNT
	.align		4
        /*0000*/ 	.byte	0x04, 0x2f
        /*0002*/ 	.short	(.L_1 - .L_0)
	.align		4
.L_0:
        /*0004*/ 	.word	index@(_Z11vecadd_cudaPdS_S_i)
        /*0008*/ 	.word	0x0000000e


	//----- nvinfo : EIATTR_FRAME_SIZE
	.align		4
.L_1:
        /*000c*/ 	.byte	0x04, 0x11
        /*000e*/ 	.short	(.L_3 - .L_2)
	.align		4
.L_2:
        /*0010*/ 	.word	index@(_Z11vecadd_cudaPdS_S_i)
        /*0014*/ 	.word	0x00000000


	//----- nvinfo : EIATTR_MIN_STACK_SIZE
	.align		4
.L_3:
        /*0018*/ 	.byte	0x04, 0x12
        /*001a*/ 	.short	(.L_5 - .L_4)
	.align		4
.L_4:
        /*001c*/ 	.word	index@(_Z11vecadd_cudaPdS_S_i)
        /*0020*/ 	.word	0x00000000
.L_5:


//--------------------- .nv.compat                --------------------------
	.section	.nv.compat,"",@"SHT_CUDA_COMPAT_INFO"
	.align	4
        /*0000*/ 	.byte	0x02, 0x09, 0x00, 0x00, 0x02, 0x02, 0x01, 0x00, 0x02, 0x05, 0x05, 0x00, 0x03, 0x07, 0x01, 0x01
        /*0010*/ 	.byte	0x02, 0x03, 0x00, 0x00, 0x02, 0x06, 0x01, 0x00, 0x04, 0x0b, 0x08, 0x00, 0x01, 0x00, 0x00, 0x00
        /*0020*/ 	.byte	0x00, 0x00, 0x00, 0x00


//--------------------- .nv.info._Z11vecadd_cudaPdS_S_i --------------------------
	.section	.nv.info._Z11vecadd_cudaPdS_S_i,"",@"SHT_CUDA_INFO"
	.sectionflags	@""
	.align	4


	//----- nvinfo : EIATTR_CUDA_API_VERSION
	.align		4
        /*0000*/ 	.byte	0x04, 0x37
        /*0002*/ 	.short	(.L_7 - .L_6)
.L_6:
        /*0004*/ 	.word	0x00000082


	//----- nvinfo : EIATTR_KPARAM_INFO
	.align		4
.L_7:
        /*0008*/ 	.byte	0x04, 0x17
        /*000a*/ 	.short	(.L_9 - .L_8)
.L_8:
        /*000c*/ 	.word	0x00000000
        /*0010*/ 	.short	0x0003
        /*0012*/ 	.short	0x0018
        /*0014*/ 	.byte	0x00, 0xf0, 0x11, 0x00


	//----- nvinfo : EIATTR_KPARAM_INFO
	.align		4
.L_9:
        /*0018*/ 	.byte	0x04, 0x17
        /*001a*/ 	.short	(.L_11 - .L_10)
.L_10:
        /*001c*/ 	.word	0x00000000
        /*0020*/ 	.short	0x0002
        /*0022*/ 	.short	0x0010
        /*0024*/ 	.byte	0x00, 0xf5, 0x21, 0x00


	//----- nvinfo : EIATTR_KPARAM_INFO
	.align		4
.L_11:
        /*0028*/ 	.byte	0x04, 0x17
        /*002a*/ 	.short	(.L_13 - .L_12)
.L_12:
        /*002c*/ 	.word	0x00000000
        /*0030*/ 	.short	0x0001
        /*0032*/ 	.short	0x0008
        /*0034*/ 	.byte	0x00, 0xf5, 0x21, 0x00


	//----- nvinfo : EIATTR_KPARAM_INFO
	.align		4
.L_13:
        /*0038*/ 	.byte	0x04, 0x17
        /*003a*/ 	.short	(.L_15 - .L_14)
.L_14:
        /*003c*/ 	.word	0x00000000
        /*0040*/ 	.short	0x0000
        /*0042*/ 	.short	0x0000
        /*0044*/ 	.byte	0x00, 0xf5, 0x21, 0x00


	//----- nvinfo : EIATTR_SPARSE_MMA_MASK
	.align		4
.L_15:
        /*0048*/ 	.byte	0x03, 0x50
        /*004a*/ 	.short	0x0000


	//----- nvinfo : EIATTR_MAXREG_COUNT
	.align		4
        /*004c*/ 	.byte	0x03, 0x1b
        /*004e*/ 	.short	0x00ff


	//----- nvinfo : EIATTR_MERCURY_ISA_VERSION
	.align		4
        /*0050*/ 	.byte	0x03, 0x5f
        /*0052*/ 	.short	0x0101


	//----- nvinfo : EIATTR_VRC_CTA_INIT_COUNT
	.align		4
        /*0054*/ 	.byte	0x02, 0x4a
	.zero		1
	.zero		1


	//----- nvinfo : EIATTR_EXIT_INSTR_OFFSETS
	.align		4
        /*0058*/ 	.byte	0x04, 0x1c
        /*005a*/ 	.short	(.L_17 - .L_16)


	//   ....[0]....
.L_16:
        /*005c*/ 	.word	0x00000070


	//   ....[1]....
        /*0060*/ 	.word	0x00000130


	//----- nvinfo : EIATTR_CBANK_PARAM_SIZE
	.align		4
.L_17:
        /*0064*/ 	.byte	0x03, 0x19
        /*0066*/ 	.short	0x001c


	//----- nvinfo : EIATTR_PARAM_CBANK
	.align		4
        /*0068*/ 	.byte	0x04, 0x0a
        /*006a*/ 	.short	(.L_19 - .L_18)
	.align		4
.L_18:
        /*006c*/ 	.word	index@(.nv.constant0._Z11vecadd_cudaPdS_S_i)
        /*0070*/ 	.short	0x0380
        /*0072*/ 	.short	0x001c


	//----- nvinfo : EIATTR_SW_WAR
	.align		4
.L_19:
        /*0074*/ 	.byte	0x04, 0x36
        /*0076*/ 	.short	(.L_21 - .L_20)
.L_20:
        /*0078*/ 	.word	0x00000008
.L_21:


//--------------------- .nv.callgraph             --------------------------
	.section	.nv.callgraph,"",@"SHT_CUDA_CALLGRAPH"
	.align	4
	.sectionentsize	8
	.align		4
        /*0000*/ 	.word	0x00000000
	.align		4
        /*0004*/ 	.word	0xffffffff
	.align		4
        /*0008*/ 	.word	0x00000000
	.align		4
        /*000c*/ 	.word	0xfffffffe
	.align		4
        /*0010*/ 	.word	0x00000000
	.align		4
        /*0014*/ 	.word	0xfffffffd
	.align		4
        /*0018*/ 	.word	0x00000000
	.align		4
        /*001c*/ 	.word	0xfffffffc


//--------------------- .text._Z11vecadd_cudaPdS_S_i --------------------------
	.section	.text._Z11vecadd_cudaPdS_S_i,"ax",@progbits
	.align	128
        .global         _Z11vecadd_cudaPdS_S_i
        .type           _Z11vecadd_cudaPdS_S_i,@function
        .size           _Z11vecadd_cudaPdS_S_i,(.L_x_1 - _Z11vecadd_cudaPdS_S_i)
        .other          _Z11vecadd_cudaPdS_S_i,@"STO_CUDA_ENTRY STV_DEFAULT"
_Z11vecadd_cudaPdS_S_i:
.text._Z11vecadd_cudaPdS_S_i:
[----:B------:R-:W-:Y:S01]  /*0000*/  LDC R1, c[0x0][0x37c] ;  /* 0x0000df00ff017b82 */ /* 0x000fe20000000800 */
[----:B------:R-:W0:Y:S07]  /*0010*/  S2R R0, SR_TID.X ;  /* 0x0000000000007919 */ /* 0x000e2e0000002100 */
[----:B------:R-:W0:Y:S01]  /*0020*/  S2UR UR4, SR_CTAID.X ;  /* 0x00000000000479c3 */ /* 0x000e220000002500 */
[----:B------:R-:W1:Y:S07]  /*0030*/  LDCU UR5, c[0x0][0x398] ;  /* 0x00007300ff0577ac */ /* 0x000e6e0008000800 */
[----:B------:R-:W0:Y:S02]  /*0040*/  LDC R11, c[0x0][0x360] ;  /* 0x0000d800ff0b7b82 */ /* 0x000e240000000800 */
[----:B0-----:R-:W-:-:S05]  /*0050*/  IMAD R11, R11, UR4, R0 ;  /* 0x000000040b0b7c24 */ /* 0x001fca000f8e0200 */
[----:B-1----:R-:W-:-:S13]  /*0060*/  ISETP.GE.AND P0, PT, R11, UR5, PT ;  /* 0x000000050b007c0c */ /* 0x002fda000bf06270 */
[----:B------:R-:W-:Y:S05]  /*0070*/  @P0 EXIT ;  /* 0x000000000000094d */ /* 0x000fea0003800000 */
[----:B------:R-:W0:Y:S01]  /*0080*/  LDC.64 R2, c[0x0][0x380] ;  /* 0x0000e000ff027b82 */ /* 0x000e220000000a00 */
[----:B------:R-:W1:Y:S07]  /*0090*/  LDCU.64 UR4, c[0x0][0x358] ;  /* 0x00006b00ff0477ac */ /* 0x000e6e0008000a00 */
[----:B------:R-:W2:Y:S08]  /*00a0*/  LDC.64 R4, c[0x0][0x388] ;  /* 0x0000e200ff047b82 */ /* 0x000eb00000000a00 */
[----:B------:R-:W3:Y:S01]  /*00b0*/  LDC.64 R8, c[0x0][0x390] ;  /* 0x0000e400ff087b82 */ /* 0x000ee20000000a00 */
[----:B0-----:R-:W-:-:S06]  /*00c0*/  IMAD.WIDE R2, R11, 0x8, R2 ;  /* 0x000000080b027825 */ /* 0x001fcc00078e0202 */
[----:B-1----:R-:W4:Y:S01]  /*00d0*/  LDG.E.64 R2, desc[UR4][R2.64] ;  /* 0x0000000402027981 */ /* 0x002f22000c1e1b00 */
[----:B--2---:R-:W-:-:S06]  /*00e0*/  IMAD.WIDE R4, R11, 0x8, R4 ;  /* 0x000000080b047825 */ /* 0x004fcc00078e0204 */
[----:B------:R-:W4:Y:S01]  /*00f0*/  LDG.E.64 R4, desc[UR4][R4.64] ;  /* 0x0000000404047981 */ /* 0x000f22000c1e1b00 */
[----:B---3--:R-:W-:Y:S01]  /*0100*/  IMAD.WIDE R8, R11, 0x8, R8 ;  /* 0x000000080b087825 */ /* 0x008fe200078e0208 */
[----:B----4-:R-:W-:-:S07]  /*0110*/  DADD R6, R2, R4 ;  /* 0x0000000002067229 */ /* 0x010fce0000000004 */
[----:B------:R-:W-:Y:S01]  /*0120*/  STG.E.64 desc[UR4][R8.64], R6 ;  /* 0x0000000608007986 */ /* 0x000fe2000c101b04 */
[----:B------:R-:W-:Y:S05]  /*0130*/  EXIT ;  /* 0x000000000000794d */ /* 0x000fea0003800000 */
.L_x_0:
[----:B------:R-:W-:-:S00]  /*0140*/  BRA `(.L_x_0) ;  /* 0xfffffffc00fc7947 */ /* 0x000fc0000383ffff */
[----:B------:R-:W-:-:S00]  /*0150*/  NOP ;  /* 0x0000000000007918 */ /* 0x000fc00000000000 */
        /* <DEDUP_REMOVED lines=10> */
.L_x_1:


//--------------------- .nv.shared.reserved.0     --------------------------
	.section	.nv.shared.reserved.0,"aw",@nobits
	.weak		__nv_reservedSMEM_offset_0_alias
	.size		__nv_reservedSMEM_offset_0_alias, 0, 64
	.other		__nv_reservedSMEM_offset_0_alias,@"STO_CUDA_RESERVED_SHARED STV_DEFAULT"
__nv_reservedSMEM_offset_0_alias:
	.zero		0
	.zero		64


//--------------------- .nv.constant0._Z11vecadd_cudaPdS_S_i --------------------------
	.section	.nv.constant0._Z11vecadd_cudaPdS_S_i,"a",@progbits
	.sectionflags	@""
	.align	4
.nv.constant0._Z11vecadd_cudaPdS_S_i:
	.zero		924


//--------------------- SYMBOLS --------------------------

	.type		.nv.reservedSmem.offset0,@object
	.size		.nv.reservedSmem.offset0,0x4
